//
// Generated by NVIDIA NVVM Compiler
//
// Compiler Build ID: CL-36424714
// Cuda compilation tools, release 13.0, V13.0.88
// Based on NVVM 20.0.0
//

.version 9.0
.target sm_100
.address_size 64

	// .globl	_Z21count_2d_equal_kernelPKiPiiii
// _ZZ21count_2d_equal_kernelPKiPiiiiE9block_sum has been demoted

.visible .entry _Z21count_2d_equal_kernelPKiPiiii(
	.param .u64 .ptr .align 1 _Z21count_2d_equal_kernelPKiPiiii_param_0,
	.param .u64 .ptr .align 1 _Z21count_2d_equal_kernelPKiPiiii_param_1,
	.param .u32 _Z21count_2d_equal_kernelPKiPiiii_param_2,
	.param .u32 _Z21count_2d_equal_kernelPKiPiiii_param_3,
	.param .u32 _Z21count_2d_equal_kernelPKiPiiii_param_4
)
{
	.reg .pred 	%p<22>;
	.reg .b32 	%r<78>;
	.reg .b64 	%rd<12>;
	// demoted variable
	.shared .align 4 .b8 _ZZ21count_2d_equal_kernelPKiPiiiiE9block_sum[1024];
	ld.param.u64 	%rd4, [_Z21count_2d_equal_kernelPKiPiiii_param_0];
	ld.param.u64 	%rd3, [_Z21count_2d_equal_kernelPKiPiiii_param_1];
	ld.param.u32 	%r29, [_Z21count_2d_equal_kernelPKiPiiii_param_2];
	ld.param.u32 	%r27, [_Z21count_2d_equal_kernelPKiPiiii_param_3];
	ld.param.u32 	%r28, [_Z21count_2d_equal_kernelPKiPiiii_param_4];
	cvta.to.global.u64 	%rd1, %rd4;
	mov.u32 	%r30, %tid.y;
	mov.u32 	%r1, %ntid.x;
	mov.u32 	%r31, %tid.x;
	mad.lo.s32 	%r2, %r30, %r1, %r31;
	shl.b32 	%r32, %r2, 2;
	mov.u32 	%r33, _ZZ21count_2d_equal_kernelPKiPiiiiE9block_sum;
	add.s32 	%r3, %r33, %r32;
	mov.b32 	%r34, 0;
	st.shared.u32 	[%r3], %r34;
	mov.u32 	%r35, %ctaid.x;
	mad.lo.s32 	%r36, %r1, %r35, %r31;
	shl.b32 	%r4, %r36, 3;
	mov.u32 	%r37, %ctaid.y;
	mov.u32 	%r5, %ntid.y;
	mad.lo.s32 	%r6, %r37, %r5, %r30;
	setp.ge.s32 	%p1, %r6, %r29;
	@%p1 bra 	$L__BB0_23;
	mul.lo.s32 	%r7, %r27, %r6;
	setp.ge.s32 	%p2, %r4, %r27;
	mov.b32 	%r70, 0;
	@%p2 bra 	$L__BB0_3;
	add.s32 	%r39, %r4, %r7;
	mul.wide.s32 	%rd5, %r39, 4;
	add.s64 	%rd6, %rd1, %rd5;
	ld.global.u32 	%r40, [%rd6];
	setp.eq.s32 	%p3, %r40, %r28;
	selp.u32 	%r70, 1, 0, %p3;
$L__BB0_3:
	add.s32 	%r41, %r4, 1;
	setp.ge.s32 	%p4, %r41, %r27;
	cvt.s64.s32 	%rd7, %r7;
	cvt.s64.s32 	%rd8, %r4;
	add.s64 	%rd9, %rd8, %rd7;
	shl.b64 	%rd10, %rd9, 2;
	add.s64 	%rd2, %rd1, %rd10;
	@%p4 bra 	$L__BB0_5;
	ld.global.u32 	%r42, [%rd2+4];
	setp.eq.s32 	%p5, %r42, %r28;
	selp.u32 	%r43, 1, 0, %p5;
	add.s32 	%r70, %r70, %r43;
$L__BB0_5:
	add.s32 	%r44, %r4, 2;
	setp.ge.s32 	%p6, %r44, %r27;
	@%p6 bra 	$L__BB0_7;
	ld.global.u32 	%r45, [%rd2+8];
	setp.eq.s32 	%p7, %r45, %r28;
	selp.u32 	%r46, 1, 0, %p7;
	add.s32 	%r70, %r70, %r46;
$L__BB0_7:
	add.s32 	%r47, %r4, 3;
	setp.ge.s32 	%p8, %r47, %r27;
	@%p8 bra 	$L__BB0_9;
	ld.global.u32 	%r48, [%rd2+12];
	setp.eq.s32 	%p9, %r48, %r28;
	selp.u32 	%r49, 1, 0, %p9;
	add.s32 	%r70, %r70, %r49;
$L__BB0_9:
	add.s32 	%r50, %r4, 4;
	setp.ge.s32 	%p10, %r50, %r27;
	@%p10 bra 	$L__BB0_11;
	ld.global.u32 	%r51, [%rd2+16];
	setp.eq.s32 	%p11, %r51, %r28;
	selp.u32 	%r52, 1, 0, %p11;
	add.s32 	%r70, %r70, %r52;
$L__BB0_11:
	add.s32 	%r53, %r4, 5;
	setp.ge.s32 	%p12, %r53, %r27;
	@%p12 bra 	$L__BB0_13;
	ld.global.u32 	%r54, [%rd2+20];
	setp.eq.s32 	%p13, %r54, %r28;
	selp.u32 	%r55, 1, 0, %p13;
	add.s32 	%r70, %r70, %r55;
$L__BB0_13:
	add.s32 	%r56, %r4, 6;
	setp.ge.s32 	%p14, %r56, %r27;
	@%p14 bra 	$L__BB0_15;
	ld.global.u32 	%r57, [%rd2+24];
	setp.eq.s32 	%p15, %r57, %r28;
	selp.u32 	%r58, 1, 0, %p15;
	add.s32 	%r70, %r70, %r58;
$L__BB0_15:
	add.s32 	%r59, %r4, 7;
	setp.ge.s32 	%p16, %r59, %r27;
	@%p16 bra 	$L__BB0_17;
	ld.global.u32 	%r60, [%rd2+28];
	setp.eq.s32 	%p17, %r60, %r28;
	selp.u32 	%r61, 1, 0, %p17;
	add.s32 	%r70, %r70, %r61;
$L__BB0_17:
	st.shared.u32 	[%r3], %r70;
	bar.sync 	0;
	mul.lo.s32 	%r77, %r1, %r5;
	setp.lt.u32 	%p18, %r77, 2;
	@%p18 bra 	$L__BB0_21;
$L__BB0_18:
	shr.u32 	%r26, %r77, 1;
	setp.ge.u32 	%p19, %r2, %r26;
	@%p19 bra 	$L__BB0_20;
	shl.b32 	%r62, %r26, 2;
	add.s32 	%r63, %r3, %r62;
	ld.shared.u32 	%r64, [%r63];
	ld.shared.u32 	%r65, [%r3];
	add.s32 	%r66, %r65, %r64;
	st.shared.u32 	[%r3], %r66;
$L__BB0_20:
	bar.sync 	0;
	setp.gt.u32 	%p20, %r77, 3;
	mov.u32 	%r77, %r26;
	@%p20 bra 	$L__BB0_18;
$L__BB0_21:
	setp.ne.s32 	%p21, %r2, 0;
	@%p21 bra 	$L__BB0_23;
	ld.shared.u32 	%r67, [_ZZ21count_2d_equal_kernelPKiPiiiiE9block_sum];
	cvta.to.global.u64 	%rd11, %rd3;
	atom.global.add.u32 	%r68, [%rd11], %r67;
$L__BB0_23:
	ret;

}


// ===== COMPILED SASS (sm_100) =====

	.target	sm_100

	.elftype	@"ET_EXEC"


//--------------------- .note.nv.tkinfo           --------------------------
	.section	.note.nv.tkinfo,"",@"SHT_NOTE"
	.sectionflags	@"SHF_NOTE_NV_TKINFO"
	.tkinfo
        /*0018*/ 	.word	0x00000002
        /*0030*/ 	.string	""
        /*0030*/ 	.string	"ptxas"
        /*0030*/ 	.string	"Cuda compilation tools, release 13.0, V13.0.88"
        /*0030*/ 	.string	"Build cuda_13.0.r13.0/compiler.36424714_0"
        /*0030*/ 	.string	"-arch sm_100 -m 64 "



//--------------------- .note.nv.cuinfo           --------------------------
	.section	.note.nv.cuinfo,"",@"SHT_NOTE"
	.sectionflags	@"SHF_NOTE_NV_CUINFO"
        /*0018*/ 	.short	0x0002
        /*001a*/ 	.short	0x0064
        /*001c*/ 	.short	0x0082
	.zero		2


//--------------------- .nv.info                  --------------------------
	.section	.nv.info,"",@"SHT_CUDA_INFO"
	.align	4


	//----- nvinfo : EIATTR_REGCOUNT
	.align		4
        /*0000*/ 	.byte	0x04, 0x2f
        /*0002*/ 	.short	(.L_1 - .L_0)
	.align		4
.L_0:
        /*0004*/ 	.word	index@(_Z21count_2d_equal_kernelPKiPiiii)
        /*0008*/ 	.word	0x00000013


	//----- nvinfo : EIATTR_FRAME_SIZE
	.align		4
.L_1:
        /*000c*/ 	.byte	0x04, 0x11
        /*000e*/ 	.short	(.L_3 - .L_2)
	.align		4
.L_2:
        /*0010*/ 	.word	index@(_Z21count_2d_equal_kernelPKiPiiii)
        /*0014*/ 	.word	0x00000000


	//----- nvinfo : EIATTR_MIN_STACK_SIZE
	.align		4
.L_3:
        /*0018*/ 	.byte	0x04, 0x12
        /*001a*/ 	.short	(.L_5 - .L_4)
	.align		4
.L_4:
        /*001c*/ 	.word	index@(_Z21count_2d_equal_kernelPKiPiiii)
        /*0020*/ 	.word	0x00000000
.L_5:


//--------------------- .nv.compat                --------------------------
	.section	.nv.compat,"",@"SHT_CUDA_COMPAT_INFO"
	.align	4
        /*0000*/ 	.byte	0x02, 0x09, 0x00, 0x00, 0x02, 0x02, 0x01, 0x00, 0x02, 0x05, 0x05, 0x00, 0x03, 0x07, 0x01, 0x01
        /*0010*/ 	.byte	0x02, 0x03, 0x00, 0x00, 0x02, 0x06, 0x01, 0x00, 0x04, 0x0b, 0x08, 0x00, 0x09, 0x00, 0x00, 0x00
        /*0020*/ 	.byte	0x00, 0x00, 0x00, 0x00


//--------------------- .nv.info._Z21count_2d_equal_kernelPKiPiiii --------------------------
	.section	.nv.info._Z21count_2d_equal_kernelPKiPiiii,"",@"SHT_CUDA_INFO"
	.sectionflags	@""
	.align	4


	//----- nvinfo : EIATTR_CUDA_API_VERSION
	.align		4
        /*0000*/ 	.byte	0x04, 0x37
        /*0002*/ 	.short	(.L_7 - .L_6)
.L_6:
        /*0004*/ 	.word	0x00000082


	//----- nvinfo : EIATTR_KPARAM_INFO
	.align		4
.L_7:
        /*0008*/ 	.byte	0x04, 0x17
        /*000a*/ 	.short	(.L_9 - .L_8)
.L_8:
        /*000c*/ 	.word	0x00000000
        /*0010*/ 	.short	0x0004
        /*0012*/ 	.short	0x0018
        /*0014*/ 	.byte	0x00, 0xf0, 0x11, 0x00


	//----- nvinfo : EIATTR_KPARAM_INFO
	.align		4
.L_9:
        /*0018*/ 	.byte	0x04, 0x17
        /*001a*/ 	.short	(.L_11 - .L_10)
.L_10:
        /*001c*/ 	.word	0x00000000
        /*0020*/ 	.short	0x0003
        /*0022*/ 	.short	0x0014
        /*0024*/ 	.byte	0x00, 0xf0, 0x11, 0x00


	//----- nvinfo : EIATTR_KPARAM_INFO
	.align		4
.L_11:
        /*0028*/ 	.byte	0x04, 0x17
        /*002a*/ 	.short	(.L_13 - .L_12)
.L_12:
        /*002c*/ 	.word	0x00000000
        /*0030*/ 	.short	0x0002
        /*0032*/ 	.short	0x0010
        /*0034*/ 	.byte	0x00, 0xf0, 0x11, 0x00


	//----- nvinfo : EIATTR_KPARAM_INFO
	.align		4
.L_13:
        /*0038*/ 	.byte	0x04, 0x17
        /*003a*/ 	.short	(.L_15 - .L_14)
.L_14:
        /*003c*/ 	.word	0x00000000
        /*0040*/ 	.short	0x0001
        /*0042*/ 	.short	0x0008
        /*0044*/ 	.byte	0x00, 0xf5, 0x21, 0x00


	//----- nvinfo : EIATTR_KPARAM_INFO
	.align		4
.L_15:
        /*0048*/ 	.byte	0x04, 0x17
        /*004a*/ 	.short	(.L_17 - .L_16)
.L_16:
        /*004c*/ 	.word	0x00000000
        /*0050*/ 	.short	0x0000
        /*0052*/ 	.short	0x0000
        /*0054*/ 	.byte	0x00, 0xf5, 0x21, 0x00


	//----- nvinfo : EIATTR_SPARSE_MMA_MASK
	.align		4
.L_17:
        /*0058*/ 	.byte	0x03, 0x50
        /*005a*/ 	.short	0x0000


	//----- nvinfo : EIATTR_MAXREG_COUNT
	.align		4
        /*005c*/ 	.byte	0x03, 0x1b
        /*005e*/ 	.short	0x00ff


	//----- nvinfo : EIATTR_NUM_BARRIERS
	.align		4
        /*0060*/ 	.byte	0x02, 0x4c
        /*0062*/ 	.byte	0x01
	.zero		1


	//----- nvinfo : EIATTR_MERCURY_ISA_VERSION
	.align		4
        /*0064*/ 	.byte	0x03, 0x5f
        /*0066*/ 	.short	0x0101


	//----- nvinfo : EIATTR_VRC_CTA_INIT_COUNT
	.align		4
        /*0068*/ 	.byte	0x02, 0x4a
	.zero		1
	.zero		1


	//----- nvinfo : EIATTR_EXIT_INSTR_OFFSETS
	.align		4
        /*006c*/ 	.byte	0x04, 0x1c
        /*006e*/ 	.short	(.L_19 - .L_18)


	//   ....[0]....
.L_18:
        /*0070*/ 	.word	0x00000110


	//   ....[1]....
        /*0074*/ 	.word	0x000006e0


	//   ....[2]....
        /*0078*/ 	.word	0x00000750


	//----- nvinfo : EIATTR_CBANK_PARAM_SIZE
	.align		4
.L_19:
        /*007c*/ 	.byte	0x03, 0x19
        /*007e*/ 	.short	0x001c


	//----- nvinfo : EIATTR_PARAM_CBANK
	.align		4
        /*0080*/ 	.byte	0x04, 0x0a
        /*0082*/ 	.short	(.L_21 - .L_20)
	.align		4
.L_20:
        /*0084*/ 	.word	index@(.nv.constant0._Z21count_2d_equal_kernelPKiPiiii)
        /*0088*/ 	.short	0x0380
        /*008a*/ 	.short	0x001c


	//----- nvinfo : EIATTR_SW_WAR
	.align		4
.L_21:
        /*008c*/ 	.byte	0x04, 0x36
        /*008e*/ 	.short	(.L_23 - .L_22)
.L_22:
        /*0090*/ 	.word	0x00000008
.L_23:


//--------------------- .nv.callgraph             --------------------------
	.section	.nv.callgraph,"",@"SHT_CUDA_CALLGRAPH"
	.align	4
	.sectionentsize	8
	.align		4
        /*0000*/ 	.word	0x00000000
	.align		4
        /*0004*/ 	.word	0xffffffff
	.align		4
        /*0008*/ 	.word	0x00000000
	.align		4
        /*000c*/ 	.word	0xfffffffe
	.align		4
        /*0010*/ 	.word	0x00000000
	.align		4
        /*0014*/ 	.word	0xfffffffd
	.align		4
        /*0018*/ 	.word	0x00000000
	.align		4
        /*001c*/ 	.word	0xfffffffc


//--------------------- .text._Z21count_2d_equal_kernelPKiPiiii --------------------------
	.section	.text._Z21count_2d_equal_kernelPKiPiiii,"ax",@progbits
	.align	128
        .global         _Z21count_2d_equal_kernelPKiPiiii
        .type           _Z21count_2d_equal_kernelPKiPiiii,@function
        .size           _Z21count_2d_equal_kernelPKiPiiii,(.L_x_3 - _Z21count_2d_equal_kernelPKiPiiii)
        .other          _Z21count_2d_equal_kernelPKiPiiii,@"STO_CUDA_ENTRY STV_DEFAULT"
_Z21count_2d_equal_kernelPKiPiiii:
.text._Z21count_2d_equal_kernelPKiPiiii:
[----:B------:R-:W-:Y:S01]  /*0000*/  LDC R1, c[0x0][0x37c] ;  /* 0x0000df00ff017b82 */ /* 0x000fe20000000800 */
[----:B------:R-:W0:Y:S01]  /*0010*/  S2R R0, SR_TID.Y ;  /* 0x0000000000007919 */ /* 0x000e220000002200 */
[----:B------:R-:W1:Y:S06]  /*0020*/  LDCU UR6, c[0x0][0x360] ;  /* 0x00006c00ff0677ac */ /* 0x000e6c0008000800 */
[----:B------:R-:W0:Y:S01]  /*0030*/  S2UR UR7, SR_CTAID.Y ;  /* 0x00000000000779c3 */ /* 0x000e220000002600 */
[----:B------:R-:W1:Y:S01]  /*0040*/  S2R R3, SR_TID.X ;  /* 0x0000000000037919 */ /* 0x000e620000002100 */
[----:B------:R-:W2:Y:S01]  /*0050*/  LDCU UR8, c[0x0][0x390] ;  /* 0x00007200ff0877ac */ /* 0x000ea20008000800 */
[----:B------:R-:W3:Y:S01]  /*0060*/  S2R R6, SR_CTAID.X ;  /* 0x0000000000067919 */ /* 0x000ee20000002500 */
[----:B------:R-:W-:-:S04]  /*0070*/  UMOV UR4, 0x400 ;  /* 0x0000040000047882 */ /* 0x000fc80000000000 */
[----:B------:R-:W0:Y:S08]  /*0080*/  LDC R5, c[0x0][0x364] ;  /* 0x0000d900ff057b82 */ /* 0x000e300000000800 */
[----:B------:R-:W4:Y:S01]  /*0090*/  S2UR UR5, SR_CgaCtaId ;  /* 0x00000000000579c3 */ /* 0x000f220000008800 */
[----:B0-----:R-:W-:Y:S02]  /*00a0*/  IMAD R2, R5, UR7, R0 ;  /* 0x0000000705027c24 */ /* 0x001fe4000f8e0200 */
[----:B-1----:R-:W-:-:S03]  /*00b0*/  IMAD R0, R0, UR6, R3 ;  /* 0x0000000600007c24 */ /* 0x002fc6000f8e0203 */
[----:B--2---:R-:W-:Y:S01]  /*00c0*/  ISETP.GE.AND P0, PT, R2, UR8, PT ;  /* 0x0000000802007c0c */ /* 0x004fe2000bf06270 */
[----:B---3--:R-:W-:Y:S01]  /*00d0*/  IMAD R6, R6, UR6, R3 ;  /* 0x0000000606067c24 */ /* 0x008fe2000f8e0203 */
[----:B----4-:R-:W-:-:S06]  /*00e0*/  ULEA UR4, UR5, UR4, 0x18 ;  /* 0x0000000405047291 */ /* 0x010fcc000f8ec0ff */
[----:B------:R-:W-:-:S05]  /*00f0*/  LEA R4, R0, UR4, 0x2 ;  /* 0x0000000400047c11 */ /* 0x000fca000f8e10ff */
[----:B------:R0:W-:Y:S01]  /*0100*/  STS [R4], RZ ;  /* 0x000000ff04007388 */ /* 0x0001e20000000800 */
[----:B------:R-:W-:Y:S05]  /*0110*/  @P0 EXIT ;  /* 0x000000000000094d */ /* 0x000fea0003800000 */
[----:B------:R-:W1:Y:S01]  /*0120*/  LDCU UR4, c[0x0][0x394] ;  /* 0x00007280ff0477ac */ /* 0x000e620008000800 */
[----:B------:R-:W-:Y:S01]  /*0130*/  IMAD.SHL.U32 R6, R6, 0x8, RZ ;  /* 0x0000000806067824 */ /* 0x000fe200078e00ff */
[----:B------:R-:W2:Y:S03]  /*0140*/  LDCU.64 UR10, c[0x0][0x380] ;  /* 0x00007000ff0a77ac */ /* 0x000ea60008000a00 */
[C---:B------:R-:W-:Y:S01]  /*0150*/  VIADD R11, R6.reuse, 0x1 ;  /* 0x00000001060b7836 */ /* 0x040fe20000000000 */
[----:B------:R-:W3:Y:S01]  /*0160*/  LDCU.64 UR8, c[0x0][0x358] ;  /* 0x00006b00ff0877ac */ /* 0x000ee20008000a00 */
[----:B-1----:R-:W-:Y:S01]  /*0170*/  ISETP.GE.AND P0, PT, R6, UR4, PT ;  /* 0x0000000406007c0c */ /* 0x002fe2000bf06270 */
[----:B------:R-:W-:Y:S01]  /*0180*/  IMAD R3, R2, UR4, RZ ;  /* 0x0000000402037c24 */ /* 0x000fe2000f8e02ff */
[----:B------:R-:W-:Y:S02]  /*0190*/  SHF.R.S32.HI R2, RZ, 0x1f, R6 ;  /* 0x0000001fff027819 */ /* 0x000fe40000011406 */
[----:B------:R-:W-:-:S02]  /*01a0*/  ISETP.GE.AND P6, PT, R11, UR4, PT ;  /* 0x000000040b007c0c */ /* 0x000fc4000bfc6270 */
[----:B------:R-:W-:-:S07]  /*01b0*/  IADD3 R10, P1, PT, R6, R3, RZ ;  /* 0x00000003060a7210 */ /* 0x000fce0007f3e0ff */
[----:B------:R-:W1:Y:S01]  /*01c0*/  @!P0 LDC.64 R8, c[0x0][0x380] ;  /* 0x0000e000ff088b82 */ /* 0x000e620000000a00 */
[----:B------:R-:W-:Y:S01]  /*01d0*/  @!P0 IMAD.IADD R7, R6, 0x1, R3 ;  /* 0x0000000106078824 */ /* 0x000fe200078e0203 */
[----:B------:R-:W-:Y:S02]  /*01e0*/  LEA.HI.X.SX32 R3, R3, R2, 0x1, P1 ;  /* 0x0000000203037211 */ /* 0x000fe400008f0eff */
[----:B--2---:R-:W-:-:S04]  /*01f0*/  LEA R2, P1, R10, UR10, 0x2 ;  /* 0x0000000a0a027c11 */ /* 0x004fc8000f8210ff */
[----:B------:R-:W-:Y:S01]  /*0200*/  LEA.HI.X R3, R10, UR11, R3, 0x2, P1 ;  /* 0x0000000b0a037c11 */ /* 0x000fe200088f1403 */
[----:B------:R-:W2:Y:S04]  /*0210*/  @!P0 LDC R13, c[0x0][0x398] ;  /* 0x0000e600ff0d8b82 */ /* 0x000ea80000000800 */
[----:B---3--:R-:W3:Y:S04]  /*0220*/  @!P6 LDG.E R10, desc[UR8][R2.64+0x4] ;  /* 0x00000408020ae981 */ /* 0x008ee8000c1e1900 */
[----:B------:R-:W3:Y:S01]  /*0230*/  @!P6 LDC R15, c[0x0][0x398] ;  /* 0x0000e600ff0feb82 */ /* 0x000ee20000000800 */
[----:B-1----:R-:W-:-:S06]  /*0240*/  @!P0 IMAD.WIDE R8, R7, 0x4, R8 ;  /* 0x0000000407088825 */ /* 0x002fcc00078e0208 */
[----:B------:R-:W2:Y:S01]  /*0250*/  @!P0 LDG.E R8, desc[UR8][R8.64] ;  /* 0x0000000808088981 */ /* 0x000ea2000c1e1900 */
[----:B------:R-:W-:-:S05]  /*0260*/  VIADD R7, R6, 0x2 ;  /* 0x0000000206077836 */ /* 0x000fca0000000000 */
[----:B------:R-:W-:Y:S02]  /*0270*/  ISETP.GE.AND P5, PT, R7, UR4, PT ;  /* 0x0000000407007c0c */ /* 0x000fe4000bfa6270 */
[----:B------:R-:W-:-:S04]  /*0280*/  IADD3 R7, PT, PT, R6, 0x3, RZ ;  /* 0x0000000306077810 */ /* 0x000fc80007ffe0ff */
[----:B------:R-:W-:-:S07]  /*0290*/  ISETP.GE.AND P4, PT, R7, UR4, PT ;  /* 0x0000000407007c0c */ /* 0x000fce000bf86270 */
[----:B------:R-:W4:Y:S01]  /*02a0*/  @!P5 LDG.E R11, desc[UR8][R2.64+0x8] ;  /* 0x00000808020bd981 */ /* 0x000f22000c1e1900 */
[----:B------:R-:W-:-:S05]  /*02b0*/  VIADD R7, R6, 0x4 ;  /* 0x0000000406077836 */ /* 0x000fca0000000000 */
[----:B------:R-:W-:Y:S01]  /*02c0*/  ISETP.GE.AND P3, PT, R7, UR4, PT ;  /* 0x0000000407007c0c */ /* 0x000fe2000bf66270 */
[----:B------:R-:W5:Y:S01]  /*02d0*/  @!P4 LDG.E R9, desc[UR8][R2.64+0xc] ;  /* 0x00000c080209c981 */ /* 0x000f62000c1e1900 */
[----:B------:R-:W-:Y:S01]  /*02e0*/  VIADD R7, R6, 0x5 ;  /* 0x0000000506077836 */ /* 0x000fe20000000000 */
[----:B------:R-:W5:Y:S04]  /*02f0*/  @!P4 LDC R16, c[0x0][0x398] ;  /* 0x0000e600ff10cb82 */ /* 0x000f680000000800 */
[----:B------:R-:W-:Y:S01]  /*0300*/  ISETP.GE.AND P2, PT, R7, UR4, PT ;  /* 0x0000000407007c0c */ /* 0x000fe2000bf46270 */
[----:B------:R-:W-:-:S05]  /*0310*/  IMAD.MOV.U32 R7, RZ, RZ, RZ ;  /* 0x000000ffff077224 */ /* 0x000fca00078e00ff */
[----:B------:R-:W5:Y:S01]  /*0320*/  @!P3 LDG.E R12, desc[UR8][R2.64+0x10] ;  /* 0x00001008020cb981 */ /* 0x000f62000c1e1900 */
[----:B--2---:R-:W-:Y:S01]  /*0330*/  @!P0 ISETP.NE.AND P1, PT, R8, R13, PT ;  /* 0x0000000d0800820c */ /* 0x004fe20003f25270 */
[----:B------:R-:W-:-:S03]  /*0340*/  VIADD R8, R6, 0x6 ;  /* 0x0000000606087836 */ /* 0x000fc60000000000 */
[----:B------:R-:W-:Y:S02]  /*0350*/  @!P0 SEL R7, RZ, 0x1, P1 ;  /* 0x00000001ff078807 */ /* 0x000fe40000800000 */
[----:B---3--:R-:W-:Y:S02]  /*0360*/  ISETP.NE.AND P0, PT, R10, R15, !P6 ;  /* 0x0000000f0a00720c */ /* 0x008fe40007705270 */
[----:B------:R-:W-:Y:S01]  /*0370*/  ISETP.GE.AND P1, PT, R8, UR4, PT ;  /* 0x0000000408007c0c */ /* 0x000fe2000bf26270 */
[----:B------:R-:W2:Y:S01]  /*0380*/  @!P2 LDG.E R10, desc[UR8][R2.64+0x14] ;  /* 0x00001408020aa981 */ /* 0x000ea2000c1e1900 */
[----:B------:R-:W-:Y:S01]  /*0390*/  VIADD R6, R6, 0x7 ;  /* 0x0000000706067836 */ /* 0x000fe20000000000 */
[----:B------:R-:W-:Y:S01]  /*03a0*/  @!P6 IADD3 R8, PT, PT, R7, 0x1, RZ ;  /* 0x000000010708e810 */ /* 0x000fe20007ffe0ff */
[----:B------:R-:W2:Y:S07]  /*03b0*/  @!P2 LDC R15, c[0x0][0x398] ;  /* 0x0000e600ff0fab82 */ /* 0x000eae0000000800 */
[----:B------:R-:W-:Y:S01]  /*03c0*/  @P0 IMAD.MOV R8, RZ, RZ, R7 ;  /* 0x000000ffff080224 */ /* 0x000fe200078e0207 */
[----:B------:R-:W-:Y:S01]  /*03d0*/  ISETP.GE.AND P0, PT, R6, UR4, PT ;  /* 0x0000000406007c0c */ /* 0x000fe2000bf06270 */
[----:B------:R-:W3:Y:S01]  /*03e0*/  @!P1 LDG.E R13, desc[UR8][R2.64+0x18] ;  /* 0x00001808020d9981 */ /* 0x000ee2000c1e1900 */
[----:B------:R-:W4:Y:S11]  /*03f0*/  @!P5 LDC R6, c[0x0][0x398] ;  /* 0x0000e600ff06db82 */ /* 0x000f360000000800 */
[----:B------:R1:W3:Y:S01]  /*0400*/  @!P0 LDG.E R14, desc[UR8][R2.64+0x1c] ;  /* 0x00001c08020e8981 */ /* 0x0002e2000c1e1900 */
[----:B------:R-:W-:Y:S01]  /*0410*/  @!P6 IMAD.MOV.U32 R7, RZ, RZ, R8 ;  /* 0x000000ffff07e224 */ /* 0x000fe200078e0008 */
[----:B-1----:R-:W3:Y:S01]  /*0420*/  @!P1 LDC R2, c[0x0][0x398] ;  /* 0x0000e600ff029b82 */ /* 0x002ee20000000800 */
[----:B----4-:R-:W-:-:S07]  /*0430*/  ISETP.NE.AND P6, PT, R11, R6, !P5 ;  /* 0x000000060b00720c */ /* 0x010fce0006fc5270 */
[----:B------:R-:W1:Y:S01]  /*0440*/  @!P3 LDC R11, c[0x0][0x398] ;  /* 0x0000e600ff0bbb82 */ /* 0x000e620000000800 */
[----:B------:R-:W-:-:S05]  /*0450*/  @!P5 VIADD R6, R7, 0x1 ;  /* 0x000000010706d836 */ /* 0x000fca0000000000 */
[----:B------:R-:W-:Y:S02]  /*0460*/  @P6 IADD3 R6, PT, PT, R7, RZ, RZ ;  /* 0x000000ff07066210 */ /* 0x000fe40007ffe0ff */
[----:B-----5:R-:W-:-:S03]  /*0470*/  ISETP.NE.AND P6, PT, R9, R16, !P4 ;  /* 0x000000100900720c */ /* 0x020fc600067c5270 */
[----:B------:R-:W-:-:S04]  /*0480*/  @!P5 IMAD.MOV.U32 R7, RZ, RZ, R6 ;  /* 0x000000ffff07d224 */ /* 0x000fc800078e0006 */
[----:B------:R-:W-:-:S06]  /*0490*/  @!P4 VIADD R3, R7, 0x1 ;  /* 0x000000010703c836 */ /* 0x000fcc0000000000 */
[----:B------:R-:W-:Y:S01]  /*04a0*/  @P6 IMAD.MOV R3, RZ, RZ, R7 ;  /* 0x000000ffff036224 */ /* 0x000fe200078e0207 */
[----:B-1----:R-:W-:-:S03]  /*04b0*/  ISETP.NE.AND P5, PT, R12, R11, !P3 ;  /* 0x0000000b0c00720c */ /* 0x002fc60005fa5270 */
[----:B------:R-:W-:Y:S02]  /*04c0*/  @!P4 IMAD.MOV.U32 R7, RZ, RZ, R3 ;  /* 0x000000ffff07c224 */ /* 0x000fe400078e0003 */
[----:B------:R-:W1:Y:S03]  /*04d0*/  @!P0 LDC R3, c[0x0][0x398] ;  /* 0x0000e600ff038b82 */ /* 0x000e660000000800 */
[----:B------:R-:W-:-:S05]  /*04e0*/  @!P3 IADD3 R6, PT, PT, R7, 0x1, RZ ;  /* 0x000000010706b810 */ /* 0x000fca0007ffe0ff */
[----:B------:R-:W-:-:S04]  /*04f0*/  @P5 IMAD.MOV R6, RZ, RZ, R7 ;  /* 0x000000ffff065224 */ /* 0x000fc800078e0207 */
[----:B------:R-:W-:-:S04]  /*0500*/  @!P3 IMAD.MOV.U32 R7, RZ, RZ, R6 ;  /* 0x000000ffff07b224 */ /* 0x000fc800078e0006 */
[----:B------:R-:W-:Y:S02]  /*0510*/  @!P2 VIADD R6, R7, 0x1 ;  /* 0x000000010706a836 */ /* 0x000fe40000000000 */
[----:B------:R-:W-:Y:S01]  /*0520*/  IMAD R5, R5, UR6, RZ ;  /* 0x0000000605057c24 */ /* 0x000fe2000f8e02ff */
[----:B--2---:R-:W-:Y:S02]  /*0530*/  ISETP.NE.AND P4, PT, R10, R15, !P2 ;  /* 0x0000000f0a00720c */ /* 0x004fe40005785270 */
[----:B---3--:R-:W-:-:S11]  /*0540*/  ISETP.NE.AND P3, PT, R13, R2, !P1 ;  /* 0x000000020d00720c */ /* 0x008fd60004f65270 */
[----:B------:R-:W-:-:S05]  /*0550*/  @P4 IADD3 R6, PT, PT, R7, RZ, RZ ;  /* 0x000000ff07064210 */ /* 0x000fca0007ffe0ff */
[----:B------:R-:W-:-:S04]  /*0560*/  @!P2 IMAD.MOV.U32 R7, RZ, RZ, R6 ;  /* 0x000000ffff07a224 */ /* 0x000fc800078e0006 */
[----:B------:R-:W-:Y:S01]  /*0570*/  @!P1 VIADD R2, R7, 0x1 ;  /* 0x0000000107029836 */ /* 0x000fe20000000000 */
[----:B-1----:R-:W-:Y:S01]  /*0580*/  ISETP.NE.AND P2, PT, R14, R3, !P0 ;  /* 0x000000030e00720c */ /* 0x002fe20004745270 */
[----:B------:R-:W-:-:S05]  /*0590*/  @P3 IMAD.MOV R2, RZ, RZ, R7 ;  /* 0x000000ffff023224 */ /* 0x000fca00078e0207 */
[----:B------:R-:W-:Y:S02]  /*05a0*/  @!P1 MOV R7, R2 ;  /* 0x0000000200079202 */ /* 0x000fe40000000f00 */
[----:B------:R-:W-:-:S03]  /*05b0*/  ISETP.GE.U32.AND P1, PT, R5, 0x2, PT ;  /* 0x000000020500780c */ /* 0x000fc60003f26070 */
[----:B------:R-:W-:Y:S02]  /*05c0*/  @!P0 VIADD R2, R7, 0x1 ;  /* 0x0000000107028836 */ /* 0x000fe40000000000 */
[----:B------:R-:W-:-:S04]  /*05d0*/  @P2 IMAD.MOV R2, RZ, RZ, R7 ;  /* 0x000000ffff022224 */ /* 0x000fc800078e0207 */
[----:B------:R-:W-:Y:S01]  /*05e0*/  @!P0 IMAD.MOV.U32 R7, RZ, RZ, R2 ;  /* 0x000000ffff078224 */ /* 0x000fe200078e0002 */
[----:B------:R-:W-:-:S04]  /*05f0*/  ISETP.NE.AND P2, PT, R0, RZ, PT ;  /* 0x000000ff0000720c */ /* 0x000fc80003f45270 */
[----:B------:R1:W-:Y:S01]  /*0600*/  STS [R4], R7 ;  /* 0x0000000704007388 */ /* 0x0003e20000000800 */
[----:B------:R-:W-:Y:S06]  /*0610*/  BAR.SYNC.DEFER_BLOCKING 0x0 ;  /* 0x0000000000007b1d */ /* 0x000fec0000010000 */
[----:B------:R-:W-:Y:S05]  /*0620*/  @!P1 BRA `(.L_x_0) ;  /* 0x00000000002c9947 */ /* 0x000fea0003800000 */
.L_x_1:
[----:B-1----:R-:W-:-:S04]  /*0630*/  SHF.R.U32.HI R7, RZ, 0x1, R5 ;  /* 0x00000001ff077819 */ /* 0x002fc80000011605 */
[----:B------:R-:W-:-:S13]  /*0640*/  ISETP.GE.U32.AND P0, PT, R0, R7, PT ;  /* 0x000000070000720c */ /* 0x000fda0003f06070 */
[----:B------:R-:W-:Y:S01]  /*0650*/  @!P0 LEA R2, R7, R4, 0x2 ;  /* 0x0000000407028211 */ /* 0x000fe200078e10ff */
[----:B------:R-:W-:Y:S05]  /*0660*/  @!P0 LDS R3, [R4] ;  /* 0x0000000004038984 */ /* 0x000fea0000000800 */
[----:B------:R-:W1:Y:S02]  /*0670*/  @!P0 LDS R2, [R2] ;  /* 0x0000000002028984 */ /* 0x000e640000000800 */
[----:B-1----:R-:W-:-:S05]  /*0680*/  @!P0 IMAD.IADD R3, R2, 0x1, R3 ;  /* 0x0000000102038824 */ /* 0x002fca00078e0203 */
[----:B------:R2:W-:Y:S01]  /*0690*/  @!P0 STS [R4], R3 ;  /* 0x0000000304008388 */ /* 0x0005e20000000800 */
[----:B------:R-:W-:Y:S01]  /*06a0*/  BAR.SYNC.DEFER_BLOCKING 0x0 ;  /* 0x0000000000007b1d */ /* 0x000fe20000010000 */
[----:B------:R-:W-:Y:S01]  /*06b0*/  ISETP.GT.U32.AND P0, PT, R5, 0x3, PT ;  /* 0x000000030500780c */ /* 0x000fe20003f04070 */
[----:B------:R-:W-:-:S12]  /*06c0*/  IMAD.MOV.U32 R5, RZ, RZ, R7 ;  /* 0x000000ffff057224 */ /* 0x000fd800078e0007 */
[----:B--2---:R-:W-:Y:S05]  /*06d0*/  @P0 BRA `(.L_x_1) ;  /* 0xfffffffc00d40947 */ /* 0x004fea000383ffff */
.L_x_0:
[----:B------:R-:W-:Y:S05]  /*06e0*/  @P2 EXIT ;  /* 0x000000000000294d */ /* 0x000fea0003800000 */
[----:B------:R-:W2:Y:S01]  /*06f0*/  S2UR UR5, SR_CgaCtaId ;  /* 0x00000000000579c3 */ /* 0x000ea20000008800 */
[----:B------:R-:W-:-:S07]  /*0700*/  UMOV UR4, 0x400 ;  /* 0x0000040000047882 */ /* 0x000fce0000000000 */
[----:B------:R-:W3:Y:S01]  /*0710*/  LDC.64 R2, c[0x0][0x388] ;  /* 0x0000e200ff027b82 */ /* 0x000ee20000000a00 */
[----:B--2---:R-:W-:-:S09]  /*0720*/  ULEA UR4, UR5, UR4, 0x18 ;  /* 0x0000000405047291 */ /* 0x004fd2000f8ec0ff */
[----:B------:R-:W3:Y:S04]  /*0730*/  LDS R5, [UR4] ;  /* 0x00000004ff057984 */ /* 0x000ee80008000800 */
[----:B---3--:R-:W-:Y:S01]  /*0740*/  REDG.E.ADD.STRONG.GPU desc[UR8][R2.64], R5 ;  /* 0x000000050200798e */ /* 0x008fe2000c12e108 */
[----:B------:R-:W-:Y:S05]  /*0750*/  EXIT ;  /* 0x000000000000794d */ /* 0x000fea0003800000 */
.L_x_2:
[----:B------:R-:W-:-:S00]  /*0760*/  BRA `(.L_x_2) ;  /* 0xfffffffc00fc7947 */ /* 0x000fc0000383ffff */
[----:B------:R-:W-:-:S00]  /*0770*/  NOP ;  /* 0x0000000000007918 */ /* 0x000fc00000000000 */
        /* <DEDUP_REMOVED lines=8> */
.L_x_3:


//--------------------- .nv.shared._Z21count_2d_equal_kernelPKiPiiii --------------------------
	.section	.nv.shared._Z21count_2d_equal_kernelPKiPiiii,"aw",@nobits
	.sectionflags	@""
	.align	4
.nv.shared._Z21count_2d_equal_kernelPKiPiiii:
	.zero		2048


//--------------------- .nv.shared.reserved.0     --------------------------
	.section	.nv.shared.reserved.0,"aw",@nobits
	.weak		__nv_reservedSMEM_offset_0_alias
	.size		__nv_reservedSMEM_offset_0_alias, 0, 64
	.other		__nv_reservedSMEM_offset_0_alias,@"STO_CUDA_RESERVED_SHARED STV_DEFAULT"
__nv_reservedSMEM_offset_0_alias:
	.zero		0
	.zero		64


//--------------------- .nv.constant0._Z21count_2d_equal_kernelPKiPiiii --------------------------
	.section	.nv.constant0._Z21count_2d_equal_kernelPKiPiiii,"a",@progbits
	.sectionflags	@""
	.align	4
.nv.constant0._Z21count_2d_equal_kernelPKiPiiii:
	.zero		924


//--------------------- SYMBOLS --------------------------

	.type		.nv.reservedSmem.offset0,@object
	.size		.nv.reservedSmem.offset0,0x4
	.type		.nv.reservedSmem.cap,@object
	.size		.nv.reservedSmem.cap,0x4
